//
// Generated by NVIDIA NVVM Compiler
//
// Compiler Build ID: CL-36424714
// Cuda compilation tools, release 13.0, V13.0.88
// Based on NVVM 20.0.0
//

.version 9.0
.target sm_100
.address_size 64

	// .globl	_Z31ComplexMultiplicationAndScalingP6float2PKS_
// _ZZ23CustomConvolutionKernelPK6float2S1_PS_E4tile has been demoted

.visible .entry _Z31ComplexMultiplicationAndScalingP6float2PKS_(
	.param .u64 .ptr .align 1 _Z31ComplexMultiplicationAndScalingP6float2PKS__param_0,
	.param .u64 .ptr .align 1 _Z31ComplexMultiplicationAndScalingP6float2PKS__param_1
)
{
	.reg .pred 	%p<3>;
	.reg .b32 	%r<10>;
	.reg .b32 	%f<12>;
	.reg .b64 	%rd<8>;

	ld.param.u64 	%rd3, [_Z31ComplexMultiplicationAndScalingP6float2PKS__param_0];
	ld.param.u64 	%rd4, [_Z31ComplexMultiplicationAndScalingP6float2PKS__param_1];
	mov.u32 	%r1, %ntid.x;
	mov.u32 	%r6, %ctaid.x;
	mov.u32 	%r7, %tid.x;
	mad.lo.s32 	%r9, %r6, %r1, %r7;
	setp.gt.u32 	%p1, %r9, 8207;
	@%p1 bra 	$L__BB0_3;
	mov.u32 	%r8, %nctaid.x;
	mul.lo.s32 	%r3, %r1, %r8;
	cvta.to.global.u64 	%rd1, %rd3;
	cvta.to.global.u64 	%rd2, %rd4;
$L__BB0_2:
	mul.wide.u32 	%rd5, %r9, 8;
	add.s64 	%rd6, %rd1, %rd5;
	ld.global.v2.f32 	{%f1, %f2}, [%rd6];
	add.s64 	%rd7, %rd2, %rd5;
	ld.global.v2.f32 	{%f3, %f4}, [%rd7];
	mul.f32 	%f5, %f1, %f3;
	mul.f32 	%f6, %f2, %f4;
	sub.f32 	%f7, %f5, %f6;
	mul.f32 	%f8, %f1, %f4;
	fma.rn.f32 	%f9, %f2, %f3, %f8;
	mul.f32 	%f10, %f7, 0f38FF8040;
	mul.f32 	%f11, %f9, 0f38FF8040;
	st.global.v2.f32 	[%rd6], {%f10, %f11};
	add.s32 	%r9, %r9, %r3;
	setp.lt.u32 	%p2, %r9, 8208;
	@%p2 bra 	$L__BB0_2;
$L__BB0_3:
	ret;

}
	// .globl	_Z23CustomConvolutionKernelPK6float2S1_PS_
.visible .entry _Z23CustomConvolutionKernelPK6float2S1_PS_(
	.param .u64 .ptr .align 1 _Z23CustomConvolutionKernelPK6float2S1_PS__param_0,
	.param .u64 .ptr .align 1 _Z23CustomConvolutionKernelPK6float2S1_PS__param_1,
	.param .u64 .ptr .align 1 _Z23CustomConvolutionKernelPK6float2S1_PS__param_2
)
{
	.reg .pred 	%p<18>;
	.reg .b32 	%r<21>;
	.reg .b32 	%f<92>;
	.reg .b64 	%rd<21>;
	// demoted variable
	.shared .align 8 .b8 _ZZ23CustomConvolutionKernelPK6float2S1_PS_E4tile[256];
	ld.param.u64 	%rd5, [_Z23CustomConvolutionKernelPK6float2S1_PS__param_0];
	ld.param.u64 	%rd6, [_Z23CustomConvolutionKernelPK6float2S1_PS__param_1];
	ld.param.u64 	%rd4, [_Z23CustomConvolutionKernelPK6float2S1_PS__param_2];
	cvta.to.global.u64 	%rd1, %rd6;
	cvta.to.global.u64 	%rd2, %rd5;
	mov.u32 	%r14, %ctaid.x;
	mov.u32 	%r15, %ntid.x;
	mul.lo.s32 	%r1, %r14, %r15;
	mov.u32 	%r16, %tid.x;
	add.s32 	%r2, %r1, %r16;
	shl.b32 	%r17, %r16, 3;
	mov.u32 	%r18, _ZZ23CustomConvolutionKernelPK6float2S1_PS_E4tile;
	add.s32 	%r3, %r18, %r17;
	mul.wide.s32 	%rd7, %r2, 8;
	add.s64 	%rd8, %rd2, %rd7;
	ld.global.v2.f32 	{%f44, %f45}, [%rd8];
	st.shared.v2.f32 	[%r3], {%f44, %f45};
	bar.sync 	0;
	add.s32 	%r4, %r2, -16;
	add.s32 	%r5, %r1, %r15;
	mov.f32 	%f79, 0f00000000;
	mov.b32 	%r20, 0;
	mov.f32 	%f78, %f79;
$L__BB1_1:
	add.s32 	%r7, %r4, %r20;
	setp.gt.u32 	%p1, %r7, 8191;
	mul.wide.u32 	%rd9, %r20, 8;
	add.s64 	%rd3, %rd1, %rd9;
	shl.b32 	%r19, %r20, 3;
	add.s32 	%r8, %r3, %r19;
	@%p1 bra 	$L__BB1_6;
	setp.lt.u32 	%p2, %r7, %r1;
	setp.ge.u32 	%p3, %r7, %r5;
	or.pred  	%p4, %p2, %p3;
	@%p4 bra 	$L__BB1_4;
	ld.shared.v2.f32 	{%f77, %f76}, [%r8+-128];
	bra.uni 	$L__BB1_5;
$L__BB1_4:
	mul.wide.u32 	%rd10, %r7, 8;
	add.s64 	%rd11, %rd2, %rd10;
	ld.global.v2.f32 	{%f77, %f76}, [%rd11];
$L__BB1_5:
	ld.global.v2.f32 	{%f46, %f47}, [%rd3];
	mul.f32 	%f48, %f77, %f46;
	mul.f32 	%f49, %f76, %f47;
	sub.f32 	%f50, %f48, %f49;
	mul.f32 	%f51, %f77, %f47;
	fma.rn.f32 	%f52, %f76, %f46, %f51;
	add.f32 	%f79, %f79, %f50;
	add.f32 	%f78, %f78, %f52;
$L__BB1_6:
	add.s32 	%r9, %r7, 1;
	setp.gt.u32 	%p5, %r9, 8191;
	@%p5 bra 	$L__BB1_11;
	setp.lt.u32 	%p6, %r9, %r1;
	setp.ge.u32 	%p7, %r9, %r5;
	or.pred  	%p8, %p6, %p7;
	@%p8 bra 	$L__BB1_9;
	ld.shared.v2.f32 	{%f81, %f80}, [%r8+-120];
	bra.uni 	$L__BB1_10;
$L__BB1_9:
	mul.wide.u32 	%rd12, %r9, 8;
	add.s64 	%rd13, %rd2, %rd12;
	ld.global.v2.f32 	{%f81, %f80}, [%rd13];
$L__BB1_10:
	ld.global.v2.f32 	{%f53, %f54}, [%rd3+8];
	mul.f32 	%f55, %f81, %f53;
	mul.f32 	%f56, %f80, %f54;
	sub.f32 	%f57, %f55, %f56;
	mul.f32 	%f58, %f81, %f54;
	fma.rn.f32 	%f59, %f80, %f53, %f58;
	add.f32 	%f79, %f79, %f57;
	add.f32 	%f78, %f78, %f59;
$L__BB1_11:
	add.s32 	%r10, %r7, 2;
	setp.gt.u32 	%p9, %r10, 8191;
	@%p9 bra 	$L__BB1_16;
	setp.lt.u32 	%p10, %r10, %r1;
	setp.ge.u32 	%p11, %r10, %r5;
	or.pred  	%p12, %p10, %p11;
	@%p12 bra 	$L__BB1_14;
	ld.shared.v2.f32 	{%f85, %f84}, [%r8+-112];
	bra.uni 	$L__BB1_15;
$L__BB1_14:
	mul.wide.u32 	%rd14, %r10, 8;
	add.s64 	%rd15, %rd2, %rd14;
	ld.global.v2.f32 	{%f85, %f84}, [%rd15];
$L__BB1_15:
	ld.global.v2.f32 	{%f60, %f61}, [%rd3+16];
	mul.f32 	%f62, %f85, %f60;
	mul.f32 	%f63, %f84, %f61;
	sub.f32 	%f64, %f62, %f63;
	mul.f32 	%f65, %f85, %f61;
	fma.rn.f32 	%f66, %f84, %f60, %f65;
	add.f32 	%f79, %f79, %f64;
	add.f32 	%f78, %f78, %f66;
$L__BB1_16:
	add.s32 	%r11, %r7, 3;
	setp.gt.u32 	%p13, %r11, 8191;
	@%p13 bra 	$L__BB1_21;
	setp.lt.u32 	%p14, %r11, %r1;
	setp.ge.u32 	%p15, %r11, %r5;
	or.pred  	%p16, %p14, %p15;
	@%p16 bra 	$L__BB1_19;
	ld.shared.v2.f32 	{%f89, %f88}, [%r8+-104];
	bra.uni 	$L__BB1_20;
$L__BB1_19:
	mul.wide.u32 	%rd16, %r11, 8;
	add.s64 	%rd17, %rd2, %rd16;
	ld.global.v2.f32 	{%f89, %f88}, [%rd17];
$L__BB1_20:
	ld.global.v2.f32 	{%f67, %f68}, [%rd3+24];
	mul.f32 	%f69, %f89, %f67;
	mul.f32 	%f70, %f88, %f68;
	sub.f32 	%f71, %f69, %f70;
	mul.f32 	%f72, %f89, %f68;
	fma.rn.f32 	%f73, %f88, %f67, %f72;
	add.f32 	%f79, %f79, %f71;
	add.f32 	%f78, %f78, %f73;
$L__BB1_21:
	add.s32 	%r20, %r20, 4;
	setp.ne.s32 	%p17, %r20, 32;
	@%p17 bra 	$L__BB1_1;
	cvta.to.global.u64 	%rd18, %rd4;
	add.s64 	%rd20, %rd18, %rd7;
	st.global.v2.f32 	[%rd20], {%f79, %f78};
	ret;

}


// ===== COMPILED SASS (sm_100) =====

	.target	sm_100

	.elftype	@"ET_EXEC"


//--------------------- .note.nv.tkinfo           --------------------------
	.section	.note.nv.tkinfo,"",@"SHT_NOTE"
	.sectionflags	@"SHF_NOTE_NV_TKINFO"
	.tkinfo
        /*0018*/ 	.word	0x00000002
        /*0030*/ 	.string	""
        /*0030*/ 	.string	"ptxas"
        /*0030*/ 	.string	"Cuda compilation tools, release 13.0, V13.0.88"
        /*0030*/ 	.string	"Build cuda_13.0.r13.0/compiler.36424714_0"
        /*0030*/ 	.string	"-arch sm_100 -m 64 "



//--------------------- .note.nv.cuinfo           --------------------------
	.section	.note.nv.cuinfo,"",@"SHT_NOTE"
	.sectionflags	@"SHF_NOTE_NV_CUINFO"
        /*0018*/ 	.short	0x0002
        /*001a*/ 	.short	0x0064
        /*001c*/ 	.short	0x0082
	.zero		2


//--------------------- .nv.info                  --------------------------
	.section	.nv.info,"",@"SHT_CUDA_INFO"
	.align	4


	//----- nvinfo : EIATTR_REGCOUNT
	.align		4
        /*0000*/ 	.byte	0x04, 0x2f
        /*0002*/ 	.short	(.L_1 - .L_0)
	.align		4
.L_0:
        /*0004*/ 	.word	index@(_Z31ComplexMultiplicationAndScalingP6float2PKS_)
        /*0008*/ 	.word	0x00000010


	//----- nvinfo : EIATTR_FRAME_SIZE
	.align		4
.L_1:
        /*000c*/ 	.byte	0x04, 0x11
        /*000e*/ 	.short	(.L_3 - .L_2)
	.align		4
.L_2:
        /*0010*/ 	.word	index@(_Z31ComplexMultiplicationAndScalingP6float2PKS_)
        /*0014*/ 	.word	0x00000000


	//----- nvinfo : EIATTR_REGCOUNT
	.align		4
.L_3:
        /*0018*/ 	.byte	0x04, 0x2f
        /*001a*/ 	.short	(.L_5 - .L_4)
	.align		4
.L_4:
        /*001c*/ 	.word	index@(_Z23CustomConvolutionKernelPK6float2S1_PS_)
        /*0020*/ 	.word	0x00000019


	//----- nvinfo : EIATTR_FRAME_SIZE
	.align		4
.L_5:
        /*0024*/ 	.byte	0x04, 0x11
        /*0026*/ 	.short	(.L_7 - .L_6)
	.align		4
.L_6:
        /*0028*/ 	.word	index@(_Z23CustomConvolutionKernelPK6float2S1_PS_)
        /*002c*/ 	.word	0x00000000


	//----- nvinfo : EIATTR_MIN_STACK_SIZE
	.align		4
.L_7:
        /*0030*/ 	.byte	0x04, 0x12
        /*0032*/ 	.short	(.L_9 - .L_8)
	.align		4
.L_8:
        /*0034*/ 	.word	index@(_Z23CustomConvolutionKernelPK6float2S1_PS_)
        /*0038*/ 	.word	0x00000000


	//----- nvinfo : EIATTR_MIN_STACK_SIZE
	.align		4
.L_9:
        /*003c*/ 	.byte	0x04, 0x12
        /*003e*/ 	.short	(.L_11 - .L_10)
	.align		4
.L_10:
        /*0040*/ 	.word	index@(_Z31ComplexMultiplicationAndScalingP6float2PKS_)
        /*0044*/ 	.word	0x00000000
.L_11:


//--------------------- .nv.compat                --------------------------
	.section	.nv.compat,"",@"SHT_CUDA_COMPAT_INFO"
	.align	4
        /*0000*/ 	.byte	0x02, 0x09, 0x00, 0x00, 0x02, 0x02, 0x01, 0x00, 0x02, 0x05, 0x05, 0x00, 0x03, 0x07, 0x01, 0x01
        /*0010*/ 	.byte	0x02, 0x03, 0x00, 0x00, 0x02, 0x06, 0x01, 0x00, 0x04, 0x0b, 0x08, 0x00, 0x09, 0x00, 0x00, 0x00
        /*0020*/ 	.byte	0x00, 0x00, 0x00, 0x00


//--------------------- .nv.info._Z23CustomConvolutionKernelPK6float2S1_PS_ --------------------------
	.section	.nv.info._Z23CustomConvolutionKernelPK6float2S1_PS_,"",@"SHT_CUDA_INFO"
	.sectionflags	@""
	.align	4


	//----- nvinfo : EIATTR_CUDA_API_VERSION
	.align		4
        /*0000*/ 	.byte	0x04, 0x37
        /*0002*/ 	.short	(.L_13 - .L_12)
.L_12:
        /*0004*/ 	.word	0x00000082


	//----- nvinfo : EIATTR_KPARAM_INFO
	.align		4
.L_13:
        /*0008*/ 	.byte	0x04, 0x17
        /*000a*/ 	.short	(.L_15 - .L_14)
.L_14:
        /*000c*/ 	.word	0x00000000
        /*0010*/ 	.short	0x0002
        /*0012*/ 	.short	0x0010
        /*0014*/ 	.byte	0x00, 0xf5, 0x21, 0x00


	//----- nvinfo : EIATTR_KPARAM_INFO
	.align		4
.L_15:
        /*0018*/ 	.byte	0x04, 0x17
        /*001a*/ 	.short	(.L_17 - .L_16)
.L_16:
        /*001c*/ 	.word	0x00000000
        /*0020*/ 	.short	0x0001
        /*0022*/ 	.short	0x0008
        /*0024*/ 	.byte	0x00, 0xf5, 0x21, 0x00


	//----- nvinfo : EIATTR_KPARAM_INFO
	.align		4
.L_17:
        /*0028*/ 	.byte	0x04, 0x17
        /*002a*/ 	.short	(.L_19 - .L_18)
.L_18:
        /*002c*/ 	.word	0x00000000
        /*0030*/ 	.short	0x0000
        /*0032*/ 	.short	0x0000
        /*0034*/ 	.byte	0x00, 0xf5, 0x21, 0x00


	//----- nvinfo : EIATTR_SPARSE_MMA_MASK
	.align		4
.L_19:
        /*0038*/ 	.byte	0x03, 0x50
        /*003a*/ 	.short	0x0000


	//----- nvinfo : EIATTR_MAXREG_COUNT
	.align		4
        /*003c*/ 	.byte	0x03, 0x1b
        /*003e*/ 	.short	0x00ff


	//----- nvinfo : EIATTR_NUM_BARRIERS
	.align		4
        /*0040*/ 	.byte	0x02, 0x4c
        /*0042*/ 	.byte	0x01
	.zero		1


	//----- nvinfo : EIATTR_MERCURY_ISA_VERSION
	.align		4
        /*0044*/ 	.byte	0x03, 0x5f
        /*0046*/ 	.short	0x0101


	//----- nvinfo : EIATTR_VRC_CTA_INIT_COUNT
	.align		4
        /*0048*/ 	.byte	0x02, 0x4a
	.zero		1
	.zero		1


	//----- nvinfo : EIATTR_EXIT_INSTR_OFFSETS
	.align		4
        /*004c*/ 	.byte	0x04, 0x1c
        /*004e*/ 	.short	(.L_21 - .L_20)


	//   ....[0]....
.L_20:
        /*0050*/ 	.word	0x00000650


	//----- nvinfo : EIATTR_CRS_STACK_SIZE
	.align		4
.L_21:
        /*0054*/ 	.byte	0x04, 0x1e
        /*0056*/ 	.short	(.L_23 - .L_22)
.L_22:
        /*0058*/ 	.word	0x00000000


	//----- nvinfo : EIATTR_CBANK_PARAM_SIZE
	.align		4
.L_23:
        /*005c*/ 	.byte	0x03, 0x19
        /*005e*/ 	.short	0x0018


	//----- nvinfo : EIATTR_PARAM_CBANK
	.align		4
        /*0060*/ 	.byte	0x04, 0x0a
        /*0062*/ 	.short	(.L_25 - .L_24)
	.align		4
.L_24:
        /*0064*/ 	.word	index@(.nv.constant0._Z23CustomConvolutionKernelPK6float2S1_PS_)
        /*0068*/ 	.short	0x0380
        /*006a*/ 	.short	0x0018


	//----- nvinfo : EIATTR_SW_WAR
	.align		4
.L_25:
        /*006c*/ 	.byte	0x04, 0x36
        /*006e*/ 	.short	(.L_27 - .L_26)
.L_26:
        /*0070*/ 	.word	0x00000008
.L_27:


//--------------------- .nv.info._Z31ComplexMultiplicationAndScalingP6float2PKS_ --------------------------
	.section	.nv.info._Z31ComplexMultiplicationAndScalingP6float2PKS_,"",@"SHT_CUDA_INFO"
	.sectionflags	@""
	.align	4


	//----- nvinfo : EIATTR_CUDA_API_VERSION
	.align		4
        /*0000*/ 	.byte	0x04, 0x37
        /*0002*/ 	.short	(.L_29 - .L_28)
.L_28:
        /*0004*/ 	.word	0x00000082


	//----- nvinfo : EIATTR_KPARAM_INFO
	.align		4
.L_29:
        /*0008*/ 	.byte	0x04, 0x17
        /*000a*/ 	.short	(.L_31 - .L_30)
.L_30:
        /*000c*/ 	.word	0x00000000
        /*0010*/ 	.short	0x0001
        /*0012*/ 	.short	0x0008
        /*0014*/ 	.byte	0x00, 0xf5, 0x21, 0x00


	//----- nvinfo : EIATTR_KPARAM_INFO
	.align		4
.L_31:
        /*0018*/ 	.byte	0x04, 0x17
        /*001a*/ 	.short	(.L_33 - .L_32)
.L_32:
        /*001c*/ 	.word	0x00000000
        /*0020*/ 	.short	0x0000
        /*0022*/ 	.short	0x0000
        /*0024*/ 	.byte	0x00, 0xf5, 0x21, 0x00


	//----- nvinfo : EIATTR_SPARSE_MMA_MASK
	.align		4
.L_33:
        /*0028*/ 	.byte	0x03, 0x50
        /*002a*/ 	.short	0x0000


	//----- nvinfo : EIATTR_MAXREG_COUNT
	.align		4
        /*002c*/ 	.byte	0x03, 0x1b
        /*002e*/ 	.short	0x00ff


	//----- nvinfo : EIATTR_MERCURY_ISA_VERSION
	.align		4
        /*0030*/ 	.byte	0x03, 0x5f
        /*0032*/ 	.short	0x0101


	//----- nvinfo : EIATTR_VRC_CTA_INIT_COUNT
	.align		4
        /*0034*/ 	.byte	0x02, 0x4a
	.zero		1
	.zero		1


	//----- nvinfo : EIATTR_EXIT_INSTR_OFFSETS
	.align		4
        /*0038*/ 	.byte	0x04, 0x1c
        /*003a*/ 	.short	(.L_35 - .L_34)


	//   ....[0]....
.L_34:
        /*003c*/ 	.word	0x00000060


	//   ....[1]....
        /*0040*/ 	.word	0x000001a0


	//----- nvinfo : EIATTR_CRS_STACK_SIZE
	.align		4
.L_35:
        /*0044*/ 	.byte	0x04, 0x1e
        /*0046*/ 	.short	(.L_37 - .L_36)
.L_36:
        /*0048*/ 	.word	0x00000000


	//----- nvinfo : EIATTR_CBANK_PARAM_SIZE
	.align		4
.L_37:
        /*004c*/ 	.byte	0x03, 0x19
        /*004e*/ 	.short	0x0010


	//----- nvinfo : EIATTR_PARAM_CBANK
	.align		4
        /*0050*/ 	.byte	0x04, 0x0a
        /*0052*/ 	.short	(.L_39 - .L_38)
	.align		4
.L_38:
        /*0054*/ 	.word	index@(.nv.constant0._Z31ComplexMultiplicationAndScalingP6float2PKS_)
        /*0058*/ 	.short	0x0380
        /*005a*/ 	.short	0x0010


	//----- nvinfo : EIATTR_SW_WAR
	.align		4
.L_39:
        /*005c*/ 	.byte	0x04, 0x36
        /*005e*/ 	.short	(.L_41 - .L_40)
.L_40:
        /*0060*/ 	.word	0x00000008
.L_41:


//--------------------- .nv.callgraph             --------------------------
	.section	.nv.callgraph,"",@"SHT_CUDA_CALLGRAPH"
	.align	4
	.sectionentsize	8
	.align		4
        /*0000*/ 	.word	0x00000000
	.align		4
        /*0004*/ 	.word	0xffffffff
	.align		4
        /*0008*/ 	.word	0x00000000
	.align		4
        /*000c*/ 	.word	0xfffffffe
	.align		4
        /*0010*/ 	.word	0x00000000
	.align		4
        /*0014*/ 	.word	0xfffffffd
	.align		4
        /*0018*/ 	.word	0x00000000
	.align		4
        /*001c*/ 	.word	0xfffffffc


//--------------------- .text._Z23CustomConvolutionKernelPK6float2S1_PS_ --------------------------
	.section	.text._Z23CustomConvolutionKernelPK6float2S1_PS_,"ax",@progbits
	.align	128
        .global         _Z23CustomConvolutionKernelPK6float2S1_PS_
        .type           _Z23CustomConvolutionKernelPK6float2S1_PS_,@function
        .size           _Z23CustomConvolutionKernelPK6float2S1_PS_,(.L_x_12 - _Z23CustomConvolutionKernelPK6float2S1_PS_)
        .other          _Z23CustomConvolutionKernelPK6float2S1_PS_,@"STO_CUDA_ENTRY STV_DEFAULT"
_Z23CustomConvolutionKernelPK6float2S1_PS_:
.text._Z23CustomConvolutionKernelPK6float2S1_PS_:
[----:B------:R-:W-:Y:S01]  /*0000*/  LDC R1, c[0x0][0x37c] ;  /* 0x0000df00ff017b82 */ /* 0x000fe20000000800 */
[----:B------:R-:W0:Y:S07]  /*0010*/  S2R R8, SR_TID.X ;  /* 0x0000000000087919 */ /* 0x000e2e0000002100 */
[----:B------:R-:W1:Y:S01]  /*0020*/  S2UR UR4, SR_CTAID.X ;  /* 0x00000000000479c3 */ /* 0x000e620000002500 */
[----:B------:R-:W1:Y:S01]  /*0030*/  LDCU UR7, c[0x0][0x360] ;  /* 0x00006c00ff0777ac */ /* 0x000e620008000800 */
[----:B------:R-:W2:Y:S06]  /*0040*/  LDCU.64 UR8, c[0x0][0x358] ;  /* 0x00006b00ff0877ac */ /* 0x000eac0008000a00 */
[----:B------:R-:W3:Y:S08]  /*0050*/  LDC.64 R4, c[0x0][0x380] ;  /* 0x0000e000ff047b82 */ /* 0x000ef00000000a00 */
[----:B------:R-:W4:Y:S01]  /*0060*/  S2UR UR6, SR_CgaCtaId ;  /* 0x00000000000679c3 */ /* 0x000f220000008800 */
[----:B-1----:R-:W-:-:S07]  /*0070*/  UIMAD UR4, UR4, UR7, URZ ;  /* 0x00000007040472a4 */ /* 0x002fce000f8e02ff */
[----:B------:R-:W1:Y:S01]  /*0080*/  LDC.64 R2, c[0x0][0x388] ;  /* 0x0000e200ff027b82 */ /* 0x000e620000000a00 */
[----:B0-----:R-:W-:-:S05]  /*0090*/  IADD3 R0, PT, PT, R8, UR4, RZ ;  /* 0x0000000408007c10 */ /* 0x001fca000fffe0ff */
[----:B---3--:R-:W-:-:S06]  /*00a0*/  IMAD.WIDE R4, R0, 0x8, R4 ;  /* 0x0000000800047825 */ /* 0x008fcc00078e0204 */
[----:B--2---:R-:W2:Y:S01]  /*00b0*/  LDG.E.64 R4, desc[UR8][R4.64] ;  /* 0x0000000804047981 */ /* 0x004ea2000c1e1b00 */
[----:B------:R-:W-:Y:S01]  /*00c0*/  UMOV UR5, 0x400 ;  /* 0x0000040000057882 */ /* 0x000fe20000000000 */
[----:B------:R-:W-:Y:S01]  /*00d0*/  HFMA2 R9, -RZ, RZ, 0, 0 ;  /* 0x00000000ff097431 */ /* 0x000fe200000001ff */
[----:B----4-:R-:W-:Y:S01]  /*00e0*/  ULEA UR5, UR6, UR5, 0x18 ;  /* 0x0000000506057291 */ /* 0x010fe2000f8ec0ff */
[----:B------:R-:W-:Y:S02]  /*00f0*/  CS2R R6, SRZ ;  /* 0x0000000000067805 */ /* 0x000fe4000001ff00 */
[----:B------:R-:W-:-:S03]  /*0100*/  IADD3 R12, PT, PT, R0, -0x10, RZ ;  /* 0xfffffff0000c7810 */ /* 0x000fc60007ffe0ff */
[----:B------:R-:W-:Y:S01]  /*0110*/  LEA R8, R8, UR5, 0x3 ;  /* 0x0000000508087c11 */ /* 0x000fe2000f8e18ff */
[----:B------:R-:W-:-:S04]  /*0120*/  UIADD3 UR5, UPT, UPT, UR4, UR7, URZ ;  /* 0x0000000704057290 */ /* 0x000fc8000fffe0ff */
[----:B--2---:R0:W-:Y:S01]  /*0130*/  STS.64 [R8], R4 ;  /* 0x0000000408007388 */ /* 0x0041e20000000a00 */
[----:B-1----:R-:W-:Y:S07]  /*0140*/  BAR.SYNC.DEFER_BLOCKING 0x0 ;  /* 0x0000000000007b1d */ /* 0x002fee0000010000 */
.L_x_8:
[----:B------:R-:W-:Y:S01]  /*0150*/  IADD3 R17, PT, PT, R12, R9, RZ ;  /* 0x000000090c117210 */ /* 0x000fe20007ffe0ff */
[C---:B0-----:R-:W-:Y:S01]  /*0160*/  IMAD.WIDE.U32 R4, R9.reuse, 0x8, R2 ;  /* 0x0000000809047825 */ /* 0x041fe200078e0002 */
[----:B------:R-:W-:Y:S01]  /*0170*/  LEA R11, R9, R8, 0x3 ;  /* 0x00000008090b7211 */ /* 0x000fe200078e18ff */
[----:B------:R-:W-:Y:S01]  /*0180*/  BSSY.RECONVERGENT B0, `(.L_x_0) ;  /* 0x0000018000007945 */ /* 0x000fe20003800200 */
[----:B------:R-:W-:Y:S02]  /*0190*/  ISETP.GT.U32.AND P0, PT, R17, 0x1fff, PT ;  /* 0x00001fff1100780c */ /* 0x000fe40003f04070 */
[----:B------:R-:W-:Y:S02]  /*01a0*/  IADD3 R9, PT, PT, R9, 0x4, RZ ;  /* 0x0000000409097810 */ /* 0x000fe40007ffe0ff */
[C---:B------:R-:W-:Y:S02]  /*01b0*/  IADD3 R18, PT, PT, R17.reuse, 0x1, RZ ;  /* 0x0000000111127810 */ /* 0x040fe40007ffe0ff */
[----:B------:R-:W-:-:S02]  /*01c0*/  IADD3 R13, PT, PT, R17, 0x2, RZ ;  /* 0x00000002110d7810 */ /* 0x000fc40007ffe0ff */
[----:B------:R-:W-:Y:S02]  /*01d0*/  IADD3 R10, PT, PT, R17, 0x3, RZ ;  /* 0x00000003110a7810 */ /* 0x000fe40007ffe0ff */
[----:B------:R-:W-:Y:S02]  /*01e0*/  ISETP.NE.AND P1, PT, R9, 0x20, PT ;  /* 0x000000200900780c */ /* 0x000fe40003f25270 */
[----:B------:R-:W-:Y:S02]  /*01f0*/  ISETP.GT.U32.AND P2, PT, R18, 0x1fff, PT ;  /* 0x00001fff1200780c */ /* 0x000fe40003f44070 */
[----:B------:R-:W-:Y:S02]  /*0200*/  ISETP.GT.U32.AND P3, PT, R13, 0x1fff, PT ;  /* 0x00001fff0d00780c */ /* 0x000fe40003f64070 */
[----:B------:R-:W-:Y:S01]  /*0210*/  ISETP.GT.U32.AND P4, PT, R10, 0x1fff, PT ;  /* 0x00001fff0a00780c */ /* 0x000fe20003f84070 */
[----:B------:R-:W-:-:S12]  /*0220*/  @P0 BRA `(.L_x_1) ;  /* 0x0000000000340947 */ /* 0x000fd80003800000 */
[----:B------:R-:W-:-:S04]  /*0230*/  ISETP.GE.U32.AND P0, PT, R17, UR5, PT ;  /* 0x0000000511007c0c */ /* 0x000fc8000bf06070 */
[----:B------:R-:W-:-:S13]  /*0240*/  ISETP.LT.U32.OR P0, PT, R17, UR4, P0 ;  /* 0x0000000411007c0c */ /* 0x000fda0008701470 */
[----:B------:R-:W0:Y:S01]  /*0250*/  @!P0 LDS.64 R14, [R11+-0x80] ;  /* 0xffff80000b0e8984 */ /* 0x000e220000000a00 */
[----:B------:R-:W1:Y:S02]  /*0260*/  @P0 LDC.64 R20, c[0x0][0x380] ;  /* 0x0000e000ff140b82 */ /* 0x000e640000000a00 */
[----:B-1----:R-:W-:Y:S02]  /*0270*/  @P0 IMAD.WIDE.U32 R20, R17, 0x8, R20 ;  /* 0x0000000811140825 */ /* 0x002fe400078e0014 */
[----:B------:R-:W0:Y:S04]  /*0280*/  LDG.E.64 R16, desc[UR8][R4.64] ;  /* 0x0000000804107981 */ /* 0x000e28000c1e1b00 */
[----:B------:R-:W0:Y:S02]  /*0290*/  @P0 LDG.E.64 R14, desc[UR8][R20.64] ;  /* 0x00000008140e0981 */ /* 0x000e24000c1e1b00 */
[C---:B0-----:R-:W-:Y:S01]  /*02a0*/  FMUL R19, R17.reuse, R15 ;  /* 0x0000000f11137220 */ /* 0x041fe20000400000 */
[----:B------:R-:W-:-:S03]  /*02b0*/  FMUL R22, R17, R14 ;  /* 0x0000000e11167220 */ /* 0x000fc60000400000 */
[C---:B------:R-:W-:Y:S01]  /*02c0*/  FFMA R19, R16.reuse, R14, -R19 ;  /* 0x0000000e10137223 */ /* 0x040fe20000000813 */
[----:B------:R-:W-:-:S03]  /*02d0*/  FFMA R22, R16, R15, R22 ;  /* 0x0000000f10167223 */ /* 0x000fc60000000016 */
[----:B------:R-:W-:Y:S01]  /*02e0*/  FADD R6, R6, R19 ;  /* 0x0000001306067221 */ /* 0x000fe20000000000 */
[----:B------:R-:W-:-:S07]  /*02f0*/  FADD R7, R7, R22 ;  /* 0x0000001607077221 */ /* 0x000fce0000000000 */
.L_x_1:
[----:B------:R-:W-:Y:S05]  /*0300*/  BSYNC.RECONVERGENT B0 ;  /* 0x0000000000007941 */ /* 0x000fea0003800200 */
.L_x_0:
[----:B------:R-:W-:Y:S04]  /*0310*/  BSSY.RECONVERGENT B0, `(.L_x_2) ;  /* 0x000000f000007945 */ /* 0x000fe80003800200 */
[----:B------:R-:W-:Y:S05]  /*0320*/  @P2 BRA `(.L_x_3) ;  /* 0x0000000000342947 */ /* 0x000fea0003800000 */
        /* <DEDUP_REMOVED lines=13> */
.L_x_3:
[----:B------:R-:W-:Y:S05]  /*0400*/  BSYNC.RECONVERGENT B0 ;  /* 0x0000000000007941 */ /* 0x000fea0003800200 */
.L_x_2:
[----:B------:R-:W-:Y:S04]  /*0410*/  BSSY.RECONVERGENT B0, `(.L_x_4) ;  /* 0x000000f000007945 */ /* 0x000fe80003800200 */
[----:B------:R-:W-:Y:S05]  /*0420*/  @P3 BRA `(.L_x_5) ;  /* 0x0000000000343947 */ /* 0x000fea0003800000 */
[C---:B------:R-:W-:Y:S01]  /*0430*/  ISETP.GE.U32.AND P0, PT, R13.reuse, UR5, PT ;  /* 0x000000050d007c0c */ /* 0x040fe2000bf06070 */
[----:B------:R-:W2:Y:S03]  /*0440*/  LDG.E.64 R16, desc[UR8][R4.64+0x10] ;  /* 0x0000100804107981 */ /* 0x000ea6000c1e1b00 */
[----:B------:R-:W-:-:S13]  /*0450*/  ISETP.LT.U32.OR P0, PT, R13, UR4, P0 ;  /* 0x000000040d007c0c */ /* 0x000fda0008701470 */
[----:B------:R-:W2:Y:S01]  /*0460*/  @!P0 LDS.64 R14, [R11+-0x70] ;  /* 0xffff90000b0e8984 */ /* 0x000ea20000000a00 */
[----:B------:R-:W0:Y:S02]  /*0470*/  @P0 LDC.64 R18, c[0x0][0x380] ;  /* 0x0000e000ff120b82 */ /* 0x000e240000000a00 */
[----:B0-----:R-:W-:-:S05]  /*0480*/  @P0 IMAD.WIDE.U32 R18, R13, 0x8, R18 ;  /* 0x000000080d120825 */ /* 0x001fca00078e0012 */
[----:B------:R-:W2:Y:S02]  /*0490*/  @P0 LDG.E.64 R14, desc[UR8][R18.64] ;  /* 0x00000008120e0981 */ /* 0x000ea4000c1e1b00 */
[C---:B--2---:R-:W-:Y:S01]  /*04a0*/  FMUL R13, R17.reuse, R15 ;  /* 0x0000000f110d7220 */ /* 0x044fe20000400000 */
[----:B------:R-:W-:-:S03]  /*04b0*/  FMUL R20, R17, R14 ;  /* 0x0000000e11147220 */ /* 0x000fc60000400000 */
[C---:B------:R-:W-:Y:S01]  /*04c0*/  FFMA R13, R16.reuse, R14, -R13 ;  /* 0x0000000e100d7223 */ /* 0x040fe2000000080d */
[----:B------:R-:W-:-:S03]  /*04d0*/  FFMA R20, R16, R15, R20 ;  /* 0x0000000f10147223 */ /* 0x000fc60000000014 */
[----:B------:R-:W-:Y:S01]  /*04e0*/  FADD R6, R6, R13 ;  /* 0x0000000d06067221 */ /* 0x000fe20000000000 */
[----:B------:R-:W-:-:S07]  /*04f0*/  FADD R7, R7, R20 ;  /* 0x0000001407077221 */ /* 0x000fce0000000000 */
.L_x_5:
[----:B------:R-:W-:Y:S05]  /*0500*/  BSYNC.RECONVERGENT B0 ;  /* 0x0000000000007941 */ /* 0x000fea0003800200 */
.L_x_4:
        /* <DEDUP_REMOVED lines=15> */
.L_x_7:
[----:B------:R-:W-:Y:S05]  /*0600*/  BSYNC.RECONVERGENT B0 ;  /* 0x0000000000007941 */ /* 0x000fea0003800200 */
.L_x_6:
[----:B------:R-:W-:Y:S05]  /*0610*/  @P1 BRA `(.L_x_8) ;  /* 0xfffffff800cc1947 */ /* 0x000fea000383ffff */
[----:B------:R-:W0:Y:S02]  /*0620*/  LDC.64 R2, c[0x0][0x390] ;  /* 0x0000e400ff027b82 */ /* 0x000e240000000a00 */
[----:B0-----:R-:W-:-:S05]  /*0630*/  IMAD.WIDE R2, R0, 0x8, R2 ;  /* 0x0000000800027825 */ /* 0x001fca00078e0202 */
[----:B------:R-:W-:Y:S01]  /*0640*/  STG.E.64 desc[UR8][R2.64], R6 ;  /* 0x0000000602007986 */ /* 0x000fe2000c101b08 */
[----:B------:R-:W-:Y:S05]  /*0650*/  EXIT ;  /* 0x000000000000794d */ /* 0x000fea0003800000 */
.L_x_9:
[----:B------:R-:W-:-:S00]  /*0660*/  BRA `(.L_x_9) ;  /* 0xfffffffc00fc7947 */ /* 0x000fc0000383ffff */
[----:B------:R-:W-:-:S00]  /*0670*/  NOP ;  /* 0x0000000000007918 */ /* 0x000fc00000000000 */
        /* <DEDUP_REMOVED lines=8> */
.L_x_12:


//--------------------- .text._Z31ComplexMultiplicationAndScalingP6float2PKS_ --------------------------
	.section	.text._Z31ComplexMultiplicationAndScalingP6float2PKS_,"ax",@progbits
	.align	128
        .global         _Z31ComplexMultiplicationAndScalingP6float2PKS_
        .type           _Z31ComplexMultiplicationAndScalingP6float2PKS_,@function
        .size           _Z31ComplexMultiplicationAndScalingP6float2PKS_,(.L_x_13 - _Z31ComplexMultiplicationAndScalingP6float2PKS_)
        .other          _Z31ComplexMultiplicationAndScalingP6float2PKS_,@"STO_CUDA_ENTRY STV_DEFAULT"
_Z31ComplexMultiplicationAndScalingP6float2PKS_:
.text._Z31ComplexMultiplicationAndScalingP6float2PKS_:
[----:B------:R-:W-:Y:S01]  /*0000*/  LDC R1, c[0x0][0x37c] ;  /* 0x0000df00ff017b82 */ /* 0x000fe20000000800 */
[----:B------:R-:W0:Y:S01]  /*0010*/  S2R R0, SR_CTAID.X ;  /* 0x0000000000007919 */ /* 0x000e220000002500 */
[----:B------:R-:W0:Y:S01]  /*0020*/  LDCU UR4, c[0x0][0x360] ;  /* 0x00006c00ff0477ac */ /* 0x000e220008000800 */
[----:B------:R-:W0:Y:S02]  /*0030*/  S2R R3, SR_TID.X ;  /* 0x0000000000037919 */ /* 0x000e240000002100 */
[----:B0-----:R-:W-:-:S05]  /*0040*/  IMAD R0, R0, UR4, R3 ;  /* 0x0000000400007c24 */ /* 0x001fca000f8e0203 */
[----:B------:R-:W-:-:S13]  /*0050*/  ISETP.GT.U32.AND P0, PT, R0, 0x200f, PT ;  /* 0x0000200f0000780c */ /* 0x000fda0003f04070 */
[----:B------:R-:W-:Y:S05]  /*0060*/  @P0 EXIT ;  /* 0x000000000000094d */ /* 0x000fea0003800000 */
[----:B------:R-:W0:Y:S01]  /*0070*/  LDC.64 R6, c[0x0][0x380] ;  /* 0x0000e000ff067b82 */ /* 0x000e220000000a00 */
[----:B------:R-:W1:Y:S01]  /*0080*/  LDCU UR5, c[0x0][0x370] ;  /* 0x00006e00ff0577ac */ /* 0x000e620008000800 */
[----:B------:R-:W2:Y:S06]  /*0090*/  LDCU.64 UR6, c[0x0][0x358] ;  /* 0x00006b00ff0677ac */ /* 0x000eac0008000a00 */
[----:B------:R-:W3:Y:S01]  /*00a0*/  LDC.64 R8, c[0x0][0x388] ;  /* 0x0000e200ff087b82 */ /* 0x000ee20000000a00 */
[----:B-1----:R-:W-:-:S12]  /*00b0*/  UIMAD UR4, UR4, UR5, URZ ;  /* 0x00000005040472a4 */ /* 0x002fd8000f8e02ff */
.L_x_10:
[----:B---3--:R-:W-:-:S04]  /*00c0*/  IMAD.WIDE.U32 R4, R0, 0x8, R8 ;  /* 0x0000000800047825 */ /* 0x008fc800078e0008 */
[C---:B01----:R-:W-:Y:S02]  /*00d0*/  IMAD.WIDE.U32 R2, R0.reuse, 0x8, R6 ;  /* 0x0000000800027825 */ /* 0x043fe400078e0006 */
[----:B--2---:R-:W2:Y:S04]  /*00e0*/  LDG.E.64 R4, desc[UR6][R4.64] ;  /* 0x0000000604047981 */ /* 0x004ea8000c1e1b00 */
[----:B------:R-:W2:Y:S01]  /*00f0*/  LDG.E.64 R10, desc[UR6][R2.64] ;  /* 0x00000006020a7981 */ /* 0x000ea2000c1e1b00 */
[----:B------:R-:W-:-:S04]  /*0100*/  IADD3 R0, PT, PT, R0, UR4, RZ ;  /* 0x0000000400007c10 */ /* 0x000fc8000fffe0ff */
[----:B------:R-:W-:Y:S01]  /*0110*/  ISETP.GE.U32.AND P0, PT, R0, 0x2010, PT ;  /* 0x000020100000780c */ /* 0x000fe20003f06070 */
[-C--:B--2---:R-:W-:Y:S01]  /*0120*/  FMUL R13, R11, R5.reuse ;  /* 0x000000050b0d7220 */ /* 0x084fe20000400000 */
[----:B------:R-:W-:-:S03]  /*0130*/  FMUL R12, R10, R5 ;  /* 0x000000050a0c7220 */ /* 0x000fc60000400000 */
[-C--:B------:R-:W-:Y:S01]  /*0140*/  FFMA R13, R10, R4.reuse, -R13 ;  /* 0x000000040a0d7223 */ /* 0x080fe2000000080d */
[----:B------:R-:W-:-:S03]  /*0150*/  FFMA R12, R11, R4, R12 ;  /* 0x000000040b0c7223 */ /* 0x000fc6000000000c */
[----:B------:R-:W-:Y:S01]  /*0160*/  FMUL R10, R13, 0.00012183235958218574524 ;  /* 0x38ff80400d0a7820 */ /* 0x000fe20000400000 */
[----:B------:R-:W-:-:S05]  /*0170*/  FMUL R11, R12, 0.00012183235958218574524 ;  /* 0x38ff80400c0b7820 */ /* 0x000fca0000400000 */
[----:B------:R1:W-:Y:S01]  /*0180*/  STG.E.64 desc[UR6][R2.64], R10 ;  /* 0x0000000a02007986 */ /* 0x0003e2000c101b06 */
[----:B------:R-:W-:Y:S05]  /*0190*/  @!P0 BRA `(.L_x_10) ;  /* 0xfffffffc00c88947 */ /* 0x000fea000383ffff */
[----:B------:R-:W-:Y:S05]  /*01a0*/  EXIT ;  /* 0x000000000000794d */ /* 0x000fea0003800000 */
.L_x_11:
        /* <DEDUP_REMOVED lines=13> */
.L_x_13:


//--------------------- .nv.shared._Z23CustomConvolutionKernelPK6float2S1_PS_ --------------------------
	.section	.nv.shared._Z23CustomConvolutionKernelPK6float2S1_PS_,"aw",@nobits
	.sectionflags	@""
	.align	8
.nv.shared._Z23CustomConvolutionKernelPK6float2S1_PS_:
	.zero		1280


//--------------------- .nv.shared.reserved.0     --------------------------
	.section	.nv.shared.reserved.0,"aw",@nobits
	.weak		__nv_reservedSMEM_offset_0_alias
	.size		__nv_reservedSMEM_offset_0_alias, 0, 64
	.other		__nv_reservedSMEM_offset_0_alias,@"STO_CUDA_RESERVED_SHARED STV_DEFAULT"
__nv_reservedSMEM_offset_0_alias:
	.zero		0
	.zero		64


//--------------------- .nv.constant0._Z23CustomConvolutionKernelPK6float2S1_PS_ --------------------------
	.section	.nv.constant0._Z23CustomConvolutionKernelPK6float2S1_PS_,"a",@progbits
	.sectionflags	@""
	.align	4
.nv.constant0._Z23CustomConvolutionKernelPK6float2S1_PS_:
	.zero		920


//--------------------- .nv.constant0._Z31ComplexMultiplicationAndScalingP6float2PKS_ --------------------------
	.section	.nv.constant0._Z31ComplexMultiplicationAndScalingP6float2PKS_,"a",@progbits
	.sectionflags	@""
	.align	4
.nv.constant0._Z31ComplexMultiplicationAndScalingP6float2PKS_:
	.zero		912


//--------------------- SYMBOLS --------------------------

	.type		.nv.reservedSmem.offset0,@object
	.size		.nv.reservedSmem.offset0,0x4
	.type		.nv.reservedSmem.cap,@object
	.size		.nv.reservedSmem.cap,0x4
